	.headerflags	@"EF_CUDA_TEXMODE_UNIFIED EF_CUDA_64BIT_ADDRESS EF_CUDA_SM86 EF_CUDA_VIRTUAL_SM(EF_CUDA_SM86)"
	.elftype	@"ET_EXEC"


//--------------------- .nv.info                  --------------------------
	.section	.nv.info,"",@"SHT_CUDA_INFO"
	.align	4


	//----- nvinfo : EIATTR_REGCOUNT
	.align		4
        /*0000*/ 	.byte	0x04, 0x2f
        /*0002*/ 	.short	(.L_1 - .L_0)
	.align		4
.L_0:
        /*0004*/ 	.word	index@(_Z15flush_l2_kernelILi128EEvPKiPi)
        /*0008*/ 	.word	0x00000028


	//----- nvinfo : EIATTR_MAX_STACK_SIZE
	.align		4
.L_1:
        /*000c*/ 	.byte	0x04, 0x23
        /*000e*/ 	.short	(.L_3 - .L_2)
	.align		4
.L_2:
        /*0010*/ 	.word	index@(_Z15flush_l2_kernelILi128EEvPKiPi)
        /*0014*/ 	.word	0x00000000


	//----- nvinfo : EIATTR_MIN_STACK_SIZE
	.align		4
.L_3:
        /*0018*/ 	.byte	0x04, 0x12
        /*001a*/ 	.short	(.L_5 - .L_4)
	.align		4
.L_4:
        /*001c*/ 	.word	index@(_Z15flush_l2_kernelILi128EEvPKiPi)
        /*0020*/ 	.word	0x00000000


	//----- nvinfo : EIATTR_FRAME_SIZE
	.align		4
.L_5:
        /*0024*/ 	.byte	0x04, 0x11
        /*0026*/ 	.short	(.L_7 - .L_6)
	.align		4
.L_6:
        /*0028*/ 	.word	index@(_Z15flush_l2_kernelILi128EEvPKiPi)
        /*002c*/ 	.word	0x00000000


	//----- nvinfo : EIATTR_REGCOUNT
	.align		4
.L_7:
        /*0030*/ 	.byte	0x04, 0x2f
        /*0032*/ 	.short	(.L_9 - .L_8)
	.align		4
.L_8:
        /*0034*/ 	.word	index@(_Z19dram_latency_kernelILi10EEvPKjPjS2_)
        /*0038*/ 	.word	0x00000010


	//----- nvinfo : EIATTR_MAX_STACK_SIZE
	.align		4
.L_9:
        /*003c*/ 	.byte	0x04, 0x23
        /*003e*/ 	.short	(.L_11 - .L_10)
	.align		4
.L_10:
        /*0040*/ 	.word	index@(_Z19dram_latency_kernelILi10EEvPKjPjS2_)
        /*0044*/ 	.word	0x00000000


	//----- nvinfo : EIATTR_MIN_STACK_SIZE
	.align		4
.L_11:
        /*0048*/ 	.byte	0x04, 0x12
        /*004a*/ 	.short	(.L_13 - .L_12)
	.align		4
.L_12:
        /*004c*/ 	.word	index@(_Z19dram_latency_kernelILi10EEvPKjPjS2_)
        /*0050*/ 	.word	0x00000000


	//----- nvinfo : EIATTR_FRAME_SIZE
	.align		4
.L_13:
        /*0054*/ 	.byte	0x04, 0x11
        /*0056*/ 	.short	(.L_15 - .L_14)
	.align		4
.L_14:
        /*0058*/ 	.word	index@(_Z19dram_latency_kernelILi10EEvPKjPjS2_)
        /*005c*/ 	.word	0x00000000
.L_15:


//--------------------- .nv.info._Z19dram_latency_kernelILi10EEvPKjPjS2_ --------------------------
	.section	.nv.info._Z19dram_latency_kernelILi10EEvPKjPjS2_,"",@"SHT_CUDA_INFO"
	.align	4


	//----- nvinfo : EIATTR_CUDA_API_VERSION
	.align		4
        /*0000*/ 	.byte	0x04, 0x37
        /*0002*/ 	.short	(.L_17 - .L_16)
.L_16:
        /*0004*/ 	.word	0x00000079


	//----- nvinfo : EIATTR_SW2861232_WAR
	.align		4
.L_17:
        /*0008*/ 	.byte	0x01, 0x35
	.zero		2


	//----- nvinfo : EIATTR_PARAM_CBANK
	.align		4
        /*000c*/ 	.byte	0x04, 0x0a
        /*000e*/ 	.short	(.L_19 - .L_18)
	.align		4
.L_18:
        /*0010*/ 	.word	index@(.nv.constant0._Z19dram_latency_kernelILi10EEvPKjPjS2_)
        /*0014*/ 	.short	0x0160
        /*0016*/ 	.short	0x0018


	//----- nvinfo : EIATTR_CBANK_PARAM_SIZE
	.align		4
.L_19:
        /*0018*/ 	.byte	0x03, 0x19
        /*001a*/ 	.short	0x0018


	//----- nvinfo : EIATTR_KPARAM_INFO
	.align		4
        /*001c*/ 	.byte	0x04, 0x17
        /*001e*/ 	.short	(.L_21 - .L_20)
.L_20:
        /*0020*/ 	.word	0x00000000
        /*0024*/ 	.short	0x0002
        /*0026*/ 	.short	0x0010
        /*0028*/ 	.byte	0x00, 0xf0, 0x21, 0x00


	//----- nvinfo : EIATTR_KPARAM_INFO
	.align		4
.L_21:
        /*002c*/ 	.byte	0x04, 0x17
        /*002e*/ 	.short	(.L_23 - .L_22)
.L_22:
        /*0030*/ 	.word	0x00000000
        /*0034*/ 	.short	0x0001
        /*0036*/ 	.short	0x0008
        /*0038*/ 	.byte	0x00, 0xf0, 0x21, 0x00


	//----- nvinfo : EIATTR_KPARAM_INFO
	.align		4
.L_23:
        /*003c*/ 	.byte	0x04, 0x17
        /*003e*/ 	.short	(.L_25 - .L_24)
.L_24:
        /*0040*/ 	.word	0x00000000
        /*0044*/ 	.short	0x0000
        /*0046*/ 	.short	0x0000
        /*0048*/ 	.byte	0x00, 0xf0, 0x21, 0x00


	//----- nvinfo : EIATTR_MAXREG_COUNT
	.align		4
.L_25:
        /*004c*/ 	.byte	0x03, 0x1b
        /*004e*/ 	.short	0x00ff


	//----- nvinfo : EIATTR_EXIT_INSTR_OFFSETS
	.align		4
        /*0050*/ 	.byte	0x04, 0x1c
        /*0052*/ 	.short	(.L_27 - .L_26)


	//   ....[0]....
.L_26:
        /*0054*/ 	.word	0x000002d0


	//   ....[1]....
        /*0058*/ 	.word	0x00000310


	//----- nvinfo : EIATTR_MAX_THREADS
	.align		4
.L_27:
        /*005c*/ 	.byte	0x04, 0x05
        /*005e*/ 	.short	(.L_29 - .L_28)
.L_28:
        /*0060*/ 	.word	0x00000020
        /*0064*/ 	.word	0x00000001
        /*0068*/ 	.word	0x00000001
.L_29:


//--------------------- .nv.info._Z15flush_l2_kernelILi128EEvPKiPi --------------------------
	.section	.nv.info._Z15flush_l2_kernelILi128EEvPKiPi,"",@"SHT_CUDA_INFO"
	.align	4


	//----- nvinfo : EIATTR_CUDA_API_VERSION
	.align		4
        /*0000*/ 	.byte	0x04, 0x37
        /*0002*/ 	.short	(.L_31 - .L_30)
.L_30:
        /*0004*/ 	.word	0x00000079


	//----- nvinfo : EIATTR_SW2861232_WAR
	.align		4
.L_31:
        /*0008*/ 	.byte	0x01, 0x35
	.zero		2


	//----- nvinfo : EIATTR_PARAM_CBANK
	.align		4
        /*000c*/ 	.byte	0x04, 0x0a
        /*000e*/ 	.short	(.L_33 - .L_32)
	.align		4
.L_32:
        /*0010*/ 	.word	index@(.nv.constant0._Z15flush_l2_kernelILi128EEvPKiPi)
        /*0014*/ 	.short	0x0160
        /*0016*/ 	.short	0x0010


	//----- nvinfo : EIATTR_CBANK_PARAM_SIZE
	.align		4
.L_33:
        /*0018*/ 	.byte	0x03, 0x19
        /*001a*/ 	.short	0x0010


	//----- nvinfo : EIATTR_KPARAM_INFO
	.align		4
        /*001c*/ 	.byte	0x04, 0x17
        /*001e*/ 	.short	(.L_35 - .L_34)
.L_34:
        /*0020*/ 	.word	0x00000000
        /*0024*/ 	.short	0x0001
        /*0026*/ 	.short	0x0008
        /*0028*/ 	.byte	0x00, 0xf0, 0x21, 0x00


	//----- nvinfo : EIATTR_KPARAM_INFO
	.align		4
.L_35:
        /*002c*/ 	.byte	0x04, 0x17
        /*002e*/ 	.short	(.L_37 - .L_36)
.L_36:
        /*0030*/ 	.word	0x00000000
        /*0034*/ 	.short	0x0000
        /*0036*/ 	.short	0x0000
        /*0038*/ 	.byte	0x00, 0xf0, 0x21, 0x00


	//----- nvinfo : EIATTR_MAXREG_COUNT
	.align		4
.L_37:
        /*003c*/ 	.byte	0x03, 0x1b
        /*003e*/ 	.short	0x00ff


	//----- nvinfo : EIATTR_EXIT_INSTR_OFFSETS
	.align		4
        /*0040*/ 	.byte	0x04, 0x1c
        /*0042*/ 	.short	(.L_39 - .L_38)


	//   ....[0]....
.L_38:
        /*0044*/ 	.word	0x00000990


	//   ....[1]....
        /*0048*/ 	.word	0x000009d0
.L_39:


//--------------------- .nv.constant0._Z19dram_latency_kernelILi10EEvPKjPjS2_ --------------------------
	.section	.nv.constant0._Z19dram_latency_kernelILi10EEvPKjPjS2_,"a",@progbits
	.align	4
.nv.constant0._Z19dram_latency_kernelILi10EEvPKjPjS2_:
	.zero		376


//--------------------- .nv.constant0._Z15flush_l2_kernelILi128EEvPKiPi --------------------------
	.section	.nv.constant0._Z15flush_l2_kernelILi128EEvPKiPi,"a",@progbits
	.align	4
.nv.constant0._Z15flush_l2_kernelILi128EEvPKiPi:
	.zero		368


//--------------------- .text._Z19dram_latency_kernelILi10EEvPKjPjS2_ --------------------------
	.section	.text._Z19dram_latency_kernelILi10EEvPKjPjS2_,"ax",@progbits
	.sectionflags	@"SHF_BARRIERS=1"
	.sectioninfo	@"SHI_REGISTERS=16"
	.align	128
        .global         _Z19dram_latency_kernelILi10EEvPKjPjS2_
        .type           _Z19dram_latency_kernelILi10EEvPKjPjS2_,@function
        .size           _Z19dram_latency_kernelILi10EEvPKjPjS2_,(.L_x_2 - _Z19dram_latency_kernelILi10EEvPKjPjS2_)
        .other          _Z19dram_latency_kernelILi10EEvPKjPjS2_,@"STO_CUDA_ENTRY STV_DEFAULT"
_Z19dram_latency_kernelILi10EEvPKjPjS2_:
.text._Z19dram_latency_kernelILi10EEvPKjPjS2_:
[----:B------:R-:W-:-:S02]  /*0000*/  IMAD.MOV.U32 R1, RZ, RZ, c[0x0][0x28] ;  /* 0x00000a00ff017624 */ /* 0x000fc400078e00ff */
[----:B------:R-:W0:Y:S01]  /*0010*/  S2R R0, SR_TID.X ;  /* 0x0000000000007919 */ /* 0x000e220000002100 */
[----:B------:R-:W-:Y:S01]  /*0020*/  IMAD.MOV.U32 R13, RZ, RZ, 0x4 ;  /* 0x00000004ff0d7424 */ /* 0x000fe200078e00ff */
[----:B------:R-:W-:-:S03]  /*0030*/  ULDC.64 UR4, c[0x0][0x118] ;  /* 0x0000460000047ab9 */ /* 0x000fc60000000a00 */
[----:B0-----:R-:W-:-:S05]  /*0040*/  IMAD.WIDE.U32 R2, R0, R13, c[0x0][0x160] ;  /* 0x0000580000027625 */ /* 0x001fca00078e000d */
[----:B------:R-:W2:Y:S04]  /*0050*/  LDG.E.STRONG.GPU R5, [R2.64] ;  /* 0x0000000402057981 */ /* 0x000ea8000c1ef900 */
[----:B------:R-:W-:Y:S06]  /*0060*/  BAR.SYNC 0x0 ;  /* 0x0000000000007b1d */ /* 0x000fec0000000000 */
[----:B--2---:R-:W-:-:S05]  /*0070*/  IADD3 R4, P0, R2, R5, RZ ;  /* 0x0000000502047210 */ /* 0x004fca0007f1e0ff */
[----:B------:R-:W-:-:S02]  /*0080*/  IMAD.X R5, RZ, RZ, R3, P0 ;  /* 0x000000ffff057224 */ /* 0x000fc400000e0603 */
[----:B------:R-:W0:Y:S01]  /*0090*/  S2UR UR6, SR_CLOCKLO ;  /* 0x00000000000679c3 */ /* 0x000e220000005000 */
[----:B------:R-:W-:-:S07]  /*00a0*/  DEPBAR.LE SB0, 0x0 ;  /* 0x000080000000791a */ /* 0x000fce0000000000 */
[----:B------:R-:W2:Y:S02]  /*00b0*/  LDG.E.STRONG.GPU R3, [R4.64] ;  /* 0x0000000404037981 */ /* 0x000ea4000c1ef900 */
[----:B--2---:R-:W-:-:S05]  /*00c0*/  IADD3 R2, P0, R3, R4, RZ ;  /* 0x0000000403027210 */ /* 0x004fca0007f1e0ff */
[----:B------:R-:W-:-:S05]  /*00d0*/  IMAD.X R3, RZ, RZ, R5, P0 ;  /* 0x000000ffff037224 */ /* 0x000fca00000e0605 */
[----:B------:R-:W2:Y:S02]  /*00e0*/  LDG.E.STRONG.GPU R7, [R2.64] ;  /* 0x0000000402077981 */ /* 0x000ea4000c1ef900 */
[----:B--2---:R-:W-:-:S04]  /*00f0*/  IADD3 R6, P0, R7, R2, RZ ;  /* 0x0000000207067210 */ /* 0x004fc80007f1e0ff */
[----:B------:R-:W-:-:S05]  /*0100*/  IADD3.X R7, RZ, R3, RZ, P0, !PT ;  /* 0x00000003ff077210 */ /* 0x000fca00007fe4ff */
[----:B------:R-:W2:Y:S02]  /*0110*/  LDG.E.STRONG.GPU R9, [R6.64] ;  /* 0x0000000406097981 */ /* 0x000ea4000c1ef900 */
[----:B--2---:R-:W-:-:S05]  /*0120*/  IADD3 R8, P0, R9, R6, RZ ;  /* 0x0000000609087210 */ /* 0x004fca0007f1e0ff */
[----:B------:R-:W-:-:S05]  /*0130*/  IMAD.X R9, RZ, RZ, R7, P0 ;  /* 0x000000ffff097224 */ /* 0x000fca00000e0607 */
[----:B------:R-:W2:Y:S02]  /*0140*/  LDG.E.STRONG.GPU R11, [R8.64] ;  /* 0x00000004080b7981 */ /* 0x000ea4000c1ef900 */
[----:B--2---:R-:W-:-:S05]  /*0150*/  IADD3 R10, P0, R11, R8, RZ ;  /* 0x000000080b0a7210 */ /* 0x004fca0007f1e0ff */
[----:B------:R-:W-:-:S05]  /*0160*/  IMAD.X R11, RZ, RZ, R9, P0 ;  /* 0x000000ffff0b7224 */ /* 0x000fca00000e0609 */
        /* <DEDUP_REMOVED lines=15> */
[----:B------:R0:W5:Y:S04]  /*0260*/  LDG.E.STRONG.GPU R10, [R10.64] ;  /* 0x000000040a0a7981 */ /* 0x000168000c1ef900 */
[----:B------:R-:W-:Y:S06]  /*0270*/  BAR.SYNC 0x0 ;  /* 0x0000000000007b1d */ /* 0x000fec0000000000 */
[----:B------:R-:W-:-:S02]  /*0280*/  CS2R.32 R5, SR_CLOCKLO ;  /* 0x0000000000057805 */ /* 0x000fc40000005000 */
[----:B-----5:R-:W-:Y:S01]  /*0290*/  ISETP.NE.AND P0, PT, R10, RZ, PT ;  /* 0x000000ff0a00720c */ /* 0x020fe20003f05270 */
[----:B------:R-:W-:Y:S01]  /*02a0*/  IMAD.WIDE.U32 R2, R0, R13, c[0x0][0x170] ;  /* 0x00005c0000027625 */ /* 0x000fe200078e000d */
[----:B------:R-:W-:-:S05]  /*02b0*/  IADD3 R5, R5, -UR6, RZ ;  /* 0x8000000605057c10 */ /* 0x000fca000fffe0ff */
[----:B------:R1:W-:Y:S06]  /*02c0*/  STG.E [R2.64], R5 ;  /* 0x0000000502007986 */ /* 0x0003ec000c101904 */
[----:B------:R-:W-:Y:S05]  /*02d0*/  @P0 EXIT ;  /* 0x000000000000094d */ /* 0x000fea0003800000 */
[----:B-1----:R-:W-:Y:S01]  /*02e0*/  MOV R2, c[0x0][0x168] ;  /* 0x00005a0000027a02 */ /* 0x002fe20000000f00 */
[----:B------:R-:W-:-:S05]  /*02f0*/  IMAD.MOV.U32 R3, RZ, RZ, c[0x0][0x16c] ;  /* 0x00005b00ff037624 */ /* 0x000fca00078e00ff */
[----:B------:R-:W-:Y:S01]  /*0300*/  STG.E [R2.64], RZ ;  /* 0x000000ff02007986 */ /* 0x000fe2000c101904 */
[----:B------:R-:W-:Y:S05]  /*0310*/  EXIT ;  /* 0x000000000000794d */ /* 0x000fea0003800000 */
.L_x_0:
[----:B------:R-:W-:-:S00]  /*0320*/  BRA `(.L_x_0) ;  /* 0xfffffff000007947 */ /* 0x000fc0000383ffff */
[----:B------:R-:W-:-:S00]  /*0330*/  NOP ;  /* 0x0000000000007918 */ /* 0x000fc00000000000 */
        /* <DEDUP_REMOVED lines=12> */
.L_x_2:


//--------------------- .text._Z15flush_l2_kernelILi128EEvPKiPi --------------------------
	.section	.text._Z15flush_l2_kernelILi128EEvPKiPi,"ax",@progbits
	.sectioninfo	@"SHI_REGISTERS=40"
	.align	128
        .global         _Z15flush_l2_kernelILi128EEvPKiPi
        .type           _Z15flush_l2_kernelILi128EEvPKiPi,@function
        .size           _Z15flush_l2_kernelILi128EEvPKiPi,(.L_x_3 - _Z15flush_l2_kernelILi128EEvPKiPi)
        .other          _Z15flush_l2_kernelILi128EEvPKiPi,@"STO_CUDA_ENTRY STV_DEFAULT"
_Z15flush_l2_kernelILi128EEvPKiPi:
.text._Z15flush_l2_kernelILi128EEvPKiPi:
[----:B------:R-:W-:-:S02]  /*0000*/  IMAD.MOV.U32 R1, RZ, RZ, c[0x0][0x28] ;  /* 0x00000a00ff017624 */ /* 0x000fc400078e00ff */
[----:B------:R-:W0:Y:S01]  /*0010*/  S2R R37, SR_TID.X ;  /* 0x0000000000257919 */ /* 0x000e220000002100 */
[----:B------:R-:W-:-:S03]  /*0020*/  ULDC.64 UR4, c[0x0][0x118] ;  /* 0x0000460000047ab9 */ /* 0x000fc60000000a00 */
[----:B------:R-:W1:Y:S01]  /*0030*/  S2R R20, SR_CTAID.X ;  /* 0x0000000000147919 */ /* 0x000e620000002500 */
[C---:B0-----:R-:W-:Y:S02]  /*0040*/  LOP3.LUT R25, R37.reuse, 0xffffffe0, RZ, 0xc0, !PT ;  /* 0xffffffe025197812 */ /* 0x041fe400078ec0ff */
[----:B------:R-:W-:Y:S02]  /*0050*/  LOP3.LUT R21, R37, 0x1f, RZ, 0xc0, !PT ;  /* 0x0000001f25157812 */ /* 0x000fe400078ec0ff */
[----:B-1----:R-:W-:-:S04]  /*0060*/  LEA R20, P0, R20, R25, 0x7 ;  /* 0x0000001914147211 */ /* 0x002fc800078038ff */
[C---:B------:R-:W-:Y:S02]  /*0070*/  LOP3.LUT R6, R20.reuse, 0x1f, R37, 0xf8, !PT ;  /* 0x0000001f14067812 */ /* 0x040fe400078ef825 */
[----:B------:R-:W-:Y:S02]  /*0080*/  LEA.HI.X.SX32 R25, R25, RZ, 0x1, P0 ;  /* 0x000000ff19197211 */ /* 0x000fe400000f0eff */
[--C-:B------:R-:W-:Y:S02]  /*0090*/  LOP3.LUT R0, R20, 0x1, R21.reuse, 0xf6, !PT ;  /* 0x0000000114007812 */ /* 0x100fe400078ef615 */
[----:B------:R-:W-:Y:S02]  /*00a0*/  LEA R2, P1, R6, c[0x0][0x160], 0x2 ;  /* 0x0000580006027a11 */ /* 0x000fe400078210ff */
[----:B------:R-:W-:Y:S02]  /*00b0*/  LOP3.LUT R10, R20, 0x2, R21, 0xf6, !PT ;  /* 0x00000002140a7812 */ /* 0x000fe400078ef615 */
[----:B------:R-:W-:-:S02]  /*00c0*/  LEA R4, P0, R0, c[0x0][0x160], 0x2 ;  /* 0x0000580000047a11 */ /* 0x000fc400078010ff */
[----:B------:R-:W-:Y:S02]  /*00d0*/  LEA.HI.X R3, R6, c[0x0][0x164], R25, 0x2, P1 ;  /* 0x0000590006037a11 */ /* 0x000fe400008f1419 */
[--C-:B------:R-:W-:Y:S02]  /*00e0*/  LOP3.LUT R8, R20, 0x3, R21.reuse, 0xf6, !PT ;  /* 0x0000000314087812 */ /* 0x100fe400078ef615 */
[----:B------:R-:W-:Y:S02]  /*00f0*/  LEA R6, P1, R10, c[0x0][0x160], 0x2 ;  /* 0x000058000a067a11 */ /* 0x000fe400078210ff */
[----:B------:R-:W-:Y:S02]  /*0100*/  LOP3.LUT R16, R20, 0x4, R21, 0xf6, !PT ;  /* 0x0000000414107812 */ /* 0x000fe400078ef615 */
[--C-:B------:R-:W-:Y:S02]  /*0110*/  LEA.HI.X R5, R0, c[0x0][0x164], R25.reuse, 0x2, P0 ;  /* 0x0000590000057a11 */ /* 0x100fe400000f1419 */
[----:B------:R-:W-:Y:S01]  /*0120*/  LEA R12, P0, R8, c[0x0][0x160], 0x2 ;  /* 0x00005800080c7a11 */ /* 0x000fe200078010ff */
[----:B------:R0:W2:Y:S01]  /*0130*/  LDG.E.STRONG.GPU R0, [R2.64] ;  /* 0x0000000402007981 */ /* 0x0000a2000c1ef900 */
[----:B------:R-:W-:-:S02]  /*0140*/  LEA.HI.X R7, R10, c[0x0][0x164], R25, 0x2, P1 ;  /* 0x000059000a077a11 */ /* 0x000fc400008f1419 */
[--C-:B------:R-:W-:Y:S01]  /*0150*/  LOP3.LUT R10, R20, 0x5, R21.reuse, 0xf6, !PT ;  /* 0x00000005140a7812 */ /* 0x100fe200078ef615 */
[----:B------:R1:W2:Y:S01]  /*0160*/  LDG.E.STRONG.GPU R36, [R4.64] ;  /* 0x0000000404247981 */ /* 0x0002a2000c1ef900 */
[----:B------:R-:W-:Y:S02]  /*0170*/  LEA R14, P1, R16, c[0x0][0x160], 0x2 ;  /* 0x00005800100e7a11 */ /* 0x000fe400078210ff */
[----:B------:R-:W-:Y:S01]  /*0180*/  LOP3.LUT R18, R20, 0x6, R21, 0xf6, !PT ;  /* 0x0000000614127812 */ /* 0x000fe200078ef615 */
[----:B------:R3:W2:Y:S01]  /*0190*/  LDG.E.STRONG.GPU R35, [R6.64] ;  /* 0x0000000406237981 */ /* 0x0006a2000c1ef900 */
[--C-:B------:R-:W-:Y:S02]  /*01a0*/  LEA.HI.X R13, R8, c[0x0][0x164], R25.reuse, 0x2, P0 ;  /* 0x00005900080d7a11 */ /* 0x100fe400000f1419 */
[----:B------:R-:W-:Y:S02]  /*01b0*/  LEA R8, P0, R10, c[0x0][0x160], 0x2 ;  /* 0x000058000a087a11 */ /* 0x000fe400078010ff */
[----:B------:R-:W-:Y:S01]  /*01c0*/  LEA.HI.X R15, R16, c[0x0][0x164], R25, 0x2, P1 ;  /* 0x00005900100f7a11 */ /* 0x000fe200008f1419 */
[----:B------:R4:W5:Y:S01]  /*01d0*/  LDG.E.STRONG.GPU R34, [R12.64] ;  /* 0x000000040c227981 */ /* 0x000962000c1ef900 */
[----:B------:R-:W-:-:S02]  /*01e0*/  LOP3.LUT R22, R20, 0x7, R21, 0xf6, !PT ;  /* 0x0000000714167812 */ /* 0x000fc400078ef615 */
[----:B0-----:R-:W-:Y:S01]  /*01f0*/  LEA R2, P1, R18, c[0x0][0x160], 0x2 ;  /* 0x0000580012027a11 */ /* 0x001fe200078210ff */
[----:B------:R0:W5:Y:S01]  /*0200*/  LDG.E.STRONG.GPU R33, [R14.64] ;  /* 0x000000040e217981 */ /* 0x000162000c1ef900 */
[----:B------:R-:W-:Y:S02]  /*0210*/  LOP3.LUT R16, R20, 0x8, R21, 0xf6, !PT ;  /* 0x0000000814107812 */ /* 0x000fe400078ef615 */
[--C-:B------:R-:W-:Y:S02]  /*0220*/  LEA.HI.X R9, R10, c[0x0][0x164], R25.reuse, 0x2, P0 ;  /* 0x000059000a097a11 */ /* 0x100fe400000f1419 */
[----:B------:R-:W-:Y:S02]  /*0230*/  LEA R10, P0, R22, c[0x0][0x160], 0x2 ;  /* 0x00005800160a7a11 */ /* 0x000fe400078010ff */
[----:B------:R-:W-:Y:S01]  /*0240*/  LEA.HI.X R3, R18, c[0x0][0x164], R25, 0x2, P1 ;  /* 0x0000590012037a11 */ /* 0x000fe200008f1419 */
[----:B------:R0:W5:Y:S01]  /*0250*/  LDG.E.STRONG.GPU R32, [R8.64] ;  /* 0x0000000408207981 */ /* 0x000162000c1ef900 */
[----:B------:R-:W-:-:S02]  /*0260*/  LOP3.LUT R18, R20, 0x9, R21, 0xf6, !PT ;  /* 0x0000000914127812 */ /* 0x000fc400078ef615 */
[----:B-1----:R-:W-:Y:S01]  /*0270*/  LEA R4, P1, R16, c[0x0][0x160], 0x2 ;  /* 0x0000580010047a11 */ /* 0x002fe200078210ff */
[----:B------:R1:W5:Y:S01]  /*0280*/  LDG.E.STRONG.GPU R31, [R2.64] ;  /* 0x00000004021f7981 */ /* 0x000362000c1ef900 */
[----:B------:R-:W-:Y:S02]  /*0290*/  LEA.HI.X R11, R22, c[0x0][0x164], R25, 0x2, P0 ;  /* 0x00005900160b7a11 */ /* 0x000fe400000f1419 */
[----:B------:R-:W-:Y:S02]  /*02a0*/  LOP3.LUT R22, R20, 0xa, R21, 0xf6, !PT ;  /* 0x0000000a14167812 */ /* 0x000fe400078ef615 */
[----:B---3--:R-:W-:Y:S01]  /*02b0*/  LEA R6, P0, R18, c[0x0][0x160], 0x2 ;  /* 0x0000580012067a11 */ /* 0x008fe200078010ff */
[----:B------:R3:W5:Y:S01]  /*02c0*/  LDG.E.STRONG.GPU R30, [R10.64] ;  /* 0x000000040a1e7981 */ /* 0x000762000c1ef900 */
[----:B------:R-:W-:Y:S02]  /*02d0*/  LEA.HI.X R5, R16, c[0x0][0x164], R25, 0x2, P1 ;  /* 0x0000590010057a11 */ /* 0x000fe400008f1419 */
[----:B------:R-:W-:-:S02]  /*02e0*/  LOP3.LUT R16, R20, 0xb, R21, 0xf6, !PT ;  /* 0x0000000b14107812 */ /* 0x000fc400078ef615 */
[----:B----4-:R-:W-:Y:S01]  /*02f0*/  LEA R12, P1, R22, c[0x0][0x160], 0x2 ;  /* 0x00005800160c7a11 */ /* 0x010fe200078210ff */
[----:B------:R4:W5:Y:S01]  /*0300*/  LDG.E.STRONG.GPU R29, [R4.64] ;  /* 0x00000004041d7981 */ /* 0x000962000c1ef900 */
[----:B------:R-:W-:Y:S02]  /*0310*/  LEA.HI.X R7, R18, c[0x0][0x164], R25, 0x2, P0 ;  /* 0x0000590012077a11 */ /* 0x000fe400000f1419 */
[--C-:B------:R-:W-:Y:S02]  /*0320*/  LOP3.LUT R18, R20, 0xc, R21.reuse, 0xf6, !PT ;  /* 0x0000000c14127812 */ /* 0x100fe400078ef615 */
[----:B0-----:R-:W-:Y:S01]  /*0330*/  LEA R8, P0, R16, c[0x0][0x160], 0x2 ;  /* 0x0000580010087a11 */ /* 0x001fe200078010ff */
[----:B------:R0:W5:Y:S01]  /*0340*/  LDG.E.STRONG.GPU R28, [R6.64] ;  /* 0x00000004061c7981 */ /* 0x000162000c1ef900 */
[----:B------:R-:W-:Y:S02]  /*0350*/  LOP3.LUT R14, R20, 0xd, R21, 0xf6, !PT ;  /* 0x0000000d140e7812 */ /* 0x000fe400078ef615 */
[----:B------:R-:W-:-:S02]  /*0360*/  LEA.HI.X R13, R22, c[0x0][0x164], R25, 0x2, P1 ;  /* 0x00005900160d7a11 */ /* 0x000fc400008f1419 */
[----:B-1----:R-:W-:Y:S02]  /*0370*/  LEA R2, P1, R18, c[0x0][0x160], 0x2 ;  /* 0x0000580012027a11 */ /* 0x002fe400078210ff */
[----:B------:R-:W-:Y:S01]  /*0380*/  LEA.HI.X R9, R16, c[0x0][0x164], R25, 0x2, P0 ;  /* 0x0000590010097a11 */ /* 0x000fe200000f1419 */
[----:B------:R1:W5:Y:S01]  /*0390*/  LDG.E.STRONG.GPU R27, [R12.64] ;  /* 0x000000040c1b7981 */ /* 0x000362000c1ef900 */
[--C-:B------:R-:W-:Y:S02]  /*03a0*/  LOP3.LUT R16, R20, 0xe, R21.reuse, 0xf6, !PT ;  /* 0x0000000e14107812 */ /* 0x100fe400078ef615 */
[----:B---3--:R-:W-:Y:S01]  /*03b0*/  LEA R10, P0, R14, c[0x0][0x160], 0x2 ;  /* 0x000058000e0a7a11 */ /* 0x008fe200078010ff */
[----:B------:R3:W5:Y:S01]  /*03c0*/  LDG.E.STRONG.GPU R26, [R8.64] ;  /* 0x00000004081a7981 */ /* 0x000762000c1ef900 */
[----:B------:R-:W-:Y:S02]  /*03d0*/  LOP3.LUT R24, R20, 0xf, R21, 0xf6, !PT ;  /* 0x0000000f14187812 */ /* 0x000fe400078ef615 */
[----:B------:R-:W-:-:S02]  /*03e0*/  LEA.HI.X R3, R18, c[0x0][0x164], R25, 0x2, P1 ;  /* 0x0000590012037a11 */ /* 0x000fc400008f1419 */
[----:B----4-:R-:W-:Y:S02]  /*03f0*/  LEA R4, P1, R16, c[0x0][0x160], 0x2 ;  /* 0x0000580010047a11 */ /* 0x010fe400078210ff */
[----:B------:R-:W-:Y:S01]  /*0400*/  LEA.HI.X R11, R14, c[0x0][0x164], R25, 0x2, P0 ;  /* 0x000059000e0b7a11 */ /* 0x000fe200000f1419 */
[----:B------:R4:W5:Y:S01]  /*0410*/  LDG.E.STRONG.GPU R17, [R2.64] ;  /* 0x0000000402117981 */ /* 0x000962000c1ef900 */
[--C-:B------:R-:W-:Y:S02]  /*0420*/  LOP3.LUT R14, R20, 0x10, R21.reuse, 0xf6, !PT ;  /* 0x00000010140e7812 */ /* 0x100fe400078ef615 */
[----:B0-----:R-:W-:Y:S02]  /*0430*/  LEA R6, P0, R24, c[0x0][0x160], 0x2 ;  /* 0x0000580018067a11 */ /* 0x001fe400078010ff */
[----:B------:R-:W-:Y:S02]  /*0440*/  LOP3.LUT R18, R20, 0x11, R21, 0xf6, !PT ;  /* 0x0000001114127812 */ /* 0x000fe400078ef615 */
[----:B------:R-:W-:-:S02]  /*0450*/  LEA.HI.X R5, R16, c[0x0][0x164], R25, 0x2, P1 ;  /* 0x0000590010057a11 */ /* 0x000fc400008f1419 */
[----:B------:R-:W-:Y:S01]  /*0460*/  LEA R22, P1, R14, c[0x0][0x160], 0x2 ;  /* 0x000058000e167a11 */ /* 0x000fe200078210ff */
[----:B------:R0:W5:Y:S01]  /*0470*/  LDG.E.STRONG.GPU R16, [R10.64] ;  /* 0x000000040a107981 */ /* 0x000162000c1ef900 */
[----:B------:R-:W-:Y:S02]  /*0480*/  LEA.HI.X R7, R24, c[0x0][0x164], R25, 0x2, P0 ;  /* 0x0000590018077a11 */ /* 0x000fe400000f1419 */
[--C-:B-1----:R-:W-:Y:S01]  /*0490*/  LOP3.LUT R12, R20, 0x12, R21.reuse, 0xf6, !PT ;  /* 0x00000012140c7812 */ /* 0x102fe200078ef615 */
[----:B------:R1:W5:Y:S01]  /*04a0*/  LDG.E.STRONG.GPU R15, [R4.64] ;  /* 0x00000004040f7981 */ /* 0x000362000c1ef900 */
[----:B---3--:R-:W-:Y:S02]  /*04b0*/  LEA R8, P0, R18, c[0x0][0x160], 0x2 ;  /* 0x0000580012087a11 */ /* 0x008fe400078010ff */
[----:B------:R-:W-:Y:S02]  /*04c0*/  LOP3.LUT R24, R20, 0x13, R21, 0xf6, !PT ;  /* 0x0000001314187812 */ /* 0x000fe400078ef615 */
[----:B------:R-:W-:-:S02]  /*04d0*/  LEA.HI.X R23, R14, c[0x0][0x164], R25, 0x2, P1 ;  /* 0x000059000e177a11 */ /* 0x000fc400008f1419 */
[----:B----4-:R-:W-:Y:S01]  /*04e0*/  LEA R2, P1, R12, c[0x0][0x160], 0x2 ;  /* 0x000058000c027a11 */ /* 0x010fe200078210ff */
[----:B------:R3:W4:Y:S01]  /*04f0*/  LDG.E.STRONG.GPU R14, [R6.64] ;  /* 0x00000004060e7981 */ /* 0x000722000c1ef900 */
[----:B------:R-:W-:Y:S02]  /*0500*/  LEA.HI.X R9, R18, c[0x0][0x164], R25, 0x2, P0 ;  /* 0x0000590012097a11 */ /* 0x000fe400000f1419 */
[----:B0-----:R-:W-:Y:S01]  /*0510*/  LOP3.LUT R10, R20, 0x14, R21, 0xf6, !PT ;  /* 0x00000014140a7812 */ /* 0x001fe200078ef615 */
[----:B------:R0:W4:Y:S01]  /*0520*/  LDG.E.STRONG.GPU R13, [R22.64] ;  /* 0x00000004160d7981 */ /* 0x000122000c1ef900 */
[----:B------:R-:W-:Y:S02]  /*0530*/  LEA R18, P0, R24, c[0x0][0x160], 0x2 ;  /* 0x0000580018127a11 */ /* 0x000fe400078010ff */
[----:B------:R-:W-:Y:S02]  /*0540*/  LEA.HI.X R3, R12, c[0x0][0x164], R25, 0x2, P1 ;  /* 0x000059000c037a11 */ /* 0x000fe400008f1419 */
[----:B------:R0:W4:Y:S01]  /*0550*/  LDG.E.STRONG.GPU R12, [R8.64] ;  /* 0x00000004080c7981 */ /* 0x000122000c1ef900 */
[----:B-1----:R-:W-:-:S02]  /*0560*/  LEA R4, P1, R10, c[0x0][0x160], 0x2 ;  /* 0x000058000a047a11 */ /* 0x002fc400078210ff */
[----:B------:R-:W-:Y:S01]  /*0570*/  LEA.HI.X R19, R24, c[0x0][0x164], R25, 0x2, P0 ;  /* 0x0000590018137a11 */ /* 0x000fe200000f1419 */
[----:B------:R1:W4:Y:S01]  /*0580*/  LDG.E.STRONG.GPU R11, [R2.64] ;  /* 0x00000004020b7981 */ /* 0x000322000c1ef900 */
[C-C-:B------:R-:W-:Y:S02]  /*0590*/  LOP3.LUT R24, R20.reuse, 0x16, R21.reuse, 0xf6, !PT ;  /* 0x0000001614187812 */ /* 0x140fe400078ef615 */
[----:B0-----:R-:W-:Y:S02]  /*05a0*/  LOP3.LUT R8, R20, 0x15, R21, 0xf6, !PT ;  /* 0x0000001514087812 */ /* 0x001fe400078ef615 */
[----:B------:R-:W-:Y:S02]  /*05b0*/  LEA.HI.X R5, R10, c[0x0][0x164], R25, 0x2, P1 ;  /* 0x000059000a057a11 */ /* 0x000fe400008f1419 */
[----:B---3--:R-:W-:Y:S01]  /*05c0*/  LEA R6, P0, R8, c[0x0][0x160], 0x2 ;  /* 0x0000580008067a11 */ /* 0x008fe200078010ff */
[----:B------:R0:W3:Y:S01]  /*05d0*/  LDG.E.STRONG.GPU R10, [R18.64] ;  /* 0x00000004120a7981 */ /* 0x0000e2000c1ef900 */
[----:B------:R-:W-:-:S02]  /*05e0*/  LEA R22, P1, R24, c[0x0][0x160], 0x2 ;  /* 0x0000580018167a11 */ /* 0x000fc400078210ff */
[--C-:B------:R-:W-:Y:S01]  /*05f0*/  LEA.HI.X R7, R8, c[0x0][0x164], R25.reuse, 0x2, P0 ;  /* 0x0000590008077a11 */ /* 0x100fe200000f1419 */
[----:B------:R1:W3:Y:S01]  /*0600*/  LDG.E.STRONG.GPU R9, [R4.64] ;  /* 0x0000000404097981 */ /* 0x0002e2000c1ef900 */
[----:B------:R-:W-:-:S03]  /*0610*/  LEA.HI.X R23, R24, c[0x0][0x164], R25, 0x2, P1 ;  /* 0x0000590018177a11 */ /* 0x000fc600008f1419 */
[----:B------:R1:W3:Y:S01]  /*0620*/  LDG.E.STRONG.GPU R8, [R6.64] ;  /* 0x0000000406087981 */ /* 0x0002e2000c1ef900 */
[----:B0-----:R-:W-:-:S04]  /*0630*/  LOP3.LUT R18, R20, 0x17, R21, 0xf6, !PT ;  /* 0x0000001714127812 */ /* 0x001fc800078ef615 */
[----:B-1----:R-:W-:Y:S01]  /*0640*/  LEA R2, P0, R18, c[0x0][0x160], 0x2 ;  /* 0x0000580012027a11 */ /* 0x002fe200078010ff */
[----:B------:R0:W3:Y:S01]  /*0650*/  LDG.E.STRONG.GPU R7, [R22.64] ;  /* 0x0000000416077981 */ /* 0x0000e2000c1ef900 */
[----:B------:R-:W-:Y:S02]  /*0660*/  LOP3.LUT R24, R20, 0x19, R21, 0xf6, !PT ;  /* 0x0000001914187812 */ /* 0x000fe400078ef615 */
[----:B------:R-:W-:Y:S02]  /*0670*/  LEA.HI.X R3, R18, c[0x0][0x164], R25, 0x2, P0 ;  /* 0x0000590012037a11 */ /* 0x000fe400000f1419 */
[----:B0-----:R-:W-:-:S03]  /*0680*/  LOP3.LUT R22, R20, 0x18, R21, 0xf6, !PT ;  /* 0x0000001814167812 */ /* 0x001fc600078ef615 */
[----:B------:R0:W3:Y:S01]  /*0690*/  LDG.E.STRONG.GPU R6, [R2.64] ;  /* 0x0000000402067981 */ /* 0x0000e2000c1ef900 */
[----:B------:R-:W-:Y:S02]  /*06a0*/  LEA R18, P1, R24, c[0x0][0x160], 0x2 ;  /* 0x0000580018127a11 */ /* 0x000fe400078210ff */
[----:B------:R-:W-:Y:S02]  /*06b0*/  LEA R4, P0, R22, c[0x0][0x160], 0x2 ;  /* 0x0000580016047a11 */ /* 0x000fe400078010ff */
[--C-:B------:R-:W-:Y:S02]  /*06c0*/  LEA.HI.X R19, R24, c[0x0][0x164], R25.reuse, 0x2, P1 ;  /* 0x0000590018137a11 */ /* 0x100fe400008f1419 */
[----:B------:R-:W-:Y:S02]  /*06d0*/  LEA.HI.X R5, R22, c[0x0][0x164], R25, 0x2, P0 ;  /* 0x0000590016057a11 */ /* 0x000fe400000f1419 */
[----:B------:R-:W-:-:S04]  /*06e0*/  LOP3.LUT R24, R20, 0x1b, R21, 0xf6, !PT ;  /* 0x0000001b14187812 */ /* 0x000fc800078ef615 */
[----:B------:R1:W3:Y:S01]  /*06f0*/  LDG.E.STRONG.GPU R5, [R4.64] ;  /* 0x0000000404057981 */ /* 0x0002e2000c1ef900 */
[----:B------:R-:W-:-:S03]  /*0700*/  LEA R22, P1, R24, c[0x0][0x160], 0x2 ;  /* 0x0000580018167a11 */ /* 0x000fc600078210ff */
[----:B-1----:R1:W3:Y:S01]  /*0710*/  LDG.E.STRONG.GPU R4, [R18.64] ;  /* 0x0000000412047981 */ /* 0x0022e2000c1ef900 */
[----:B------:R-:W-:Y:S02]  /*0720*/  LEA.HI.X R23, R24, c[0x0][0x164], R25, 0x2, P1 ;  /* 0x0000590018177a11 */ /* 0x000fe400008f1419 */
[----:B-1----:R-:W-:-:S04]  /*0730*/  LOP3.LUT R18, R20, 0x1a, R21, 0xf6, !PT ;  /* 0x0000001a14127812 */ /* 0x002fc800078ef615 */
[----:B0-----:R-:W-:Y:S02]  /*0740*/  LEA R2, P0, R18, c[0x0][0x160], 0x2 ;  /* 0x0000580012027a11 */ /* 0x001fe400078010ff */
[----:B------:R-:W-:Y:S02]  /*0750*/  LOP3.LUT R24, R20, 0x1c, R21, 0xf6, !PT ;  /* 0x0000001c14187812 */ /* 0x000fe400078ef615 */
[----:B------:R-:W-:Y:S02]  /*0760*/  LEA.HI.X R3, R18, c[0x0][0x164], R25, 0x2, P0 ;  /* 0x0000590012037a11 */ /* 0x000fe400000f1419 */
[----:B------:R-:W-:-:S04]  /*0770*/  LEA R18, P0, R24, c[0x0][0x160], 0x2 ;  /* 0x0000580018127a11 */ /* 0x000fc800078010ff */
[----:B------:R0:W3:Y:S01]  /*0780*/  LDG.E.STRONG.GPU R3, [R2.64] ;  /* 0x0000000402037981 */ /* 0x0000e2000c1ef900 */
[----:B------:R-:W-:Y:S02]  /*0790*/  LEA.HI.X R19, R24, c[0x0][0x164], R25, 0x2, P0 ;  /* 0x0000590018137a11 */ /* 0x000fe400000f1419 */
[C---:B------:R-:W-:Y:S02]  /*07a0*/  LOP3.LUT R24, R20.reuse, 0x1e, R21, 0xf6, !PT ;  /* 0x0000001e14187812 */ /* 0x040fe400078ef615 */
[C---:B------:R-:W-:Y:S02]  /*07b0*/  LOP3.LUT R37, R20.reuse, 0x1f, R37, 0xf4, !PT ;  /* 0x0000001f14257812 */ /* 0x040fe400078ef425 */
[----:B------:R-:W3:Y:S04]  /*07c0*/  LDG.E.STRONG.GPU R19, [R18.64] ;  /* 0x0000000412137981 */ /* 0x000ee8000c1ef900 */
[----:B0-----:R0:W3:Y:S02]  /*07d0*/  LDG.E.STRONG.GPU R2, [R22.64] ;  /* 0x0000000416027981 */ /* 0x0010e4000c1ef900 */
[----:B0-----:R-:W-:-:S04]  /*07e0*/  LOP3.LUT R22, R20, 0x1d, R21, 0xf6, !PT ;  /* 0x0000001d14167812 */ /* 0x001fc800078ef615 */
[----:B------:R-:W-:-:S04]  /*07f0*/  LEA R20, P0, R22, c[0x0][0x160], 0x2 ;  /* 0x0000580016147a11 */ /* 0x000fc800078010ff */
[----:B------:R-:W-:Y:S02]  /*0800*/  LEA.HI.X R21, R22, c[0x0][0x164], R25, 0x2, P0 ;  /* 0x0000590016157a11 */ /* 0x000fe400000f1419 */
[----:B------:R-:W-:-:S03]  /*0810*/  LEA R22, P0, R24, c[0x0][0x160], 0x2 ;  /* 0x0000580018167a11 */ /* 0x000fc600078010ff */
[----:B------:R-:W3:Y:S01]  /*0820*/  LDG.E.STRONG.GPU R20, [R20.64] ;  /* 0x0000000414147981 */ /* 0x000ee2000c1ef900 */
[----:B------:R-:W-:Y:S02]  /*0830*/  LEA.HI.X R23, R24, c[0x0][0x164], R25, 0x2, P0 ;  /* 0x0000590018177a11 */ /* 0x000fe400000f1419 */
[----:B------:R-:W-:-:S04]  /*0840*/  LEA R24, P0, R37, c[0x0][0x160], 0x2 ;  /* 0x0000580025187a11 */ /* 0x000fc800078010ff */
[----:B------:R-:W3:Y:S01]  /*0850*/  LDG.E.STRONG.GPU R23, [R22.64] ;  /* 0x0000000416177981 */ /* 0x000ee2000c1ef900 */
[----:B------:R-:W-:-:S05]  /*0860*/  LEA.HI.X R25, R37, c[0x0][0x164], R25, 0x2, P0 ;  /* 0x0000590025197a11 */ /* 0x000fca00000f1419 */
[----:B------:R-:W3:Y:S01]  /*0870*/  LDG.E.STRONG.GPU R24, [R24.64] ;  /* 0x0000000418187981 */ /* 0x000ee2000c1ef900 */
[----:B--2---:R-:W-:-:S04]  /*0880*/  IADD3 R0, R35, R36, R0 ;  /* 0x0000002423007210 */ /* 0x004fc80007ffe000 */
[----:B-----5:R-:W-:-:S04]  /*0890*/  IADD3 R0, R33, R34, R0 ;  /* 0x0000002221007210 */ /* 0x020fc80007ffe000 */
[----:B------:R-:W-:-:S04]  /*08a0*/  IADD3 R0, R31, R32, R0 ;  /* 0x000000201f007210 */ /* 0x000fc80007ffe000 */
[----:B------:R-:W-:-:S04]  /*08b0*/  IADD3 R0, R29, R30, R0 ;  /* 0x0000001e1d007210 */ /* 0x000fc80007ffe000 */
[----:B------:R-:W-:-:S04]  /*08c0*/  IADD3 R0, R27, R28, R0 ;  /* 0x0000001c1b007210 */ /* 0x000fc80007ffe000 */
[----:B------:R-:W-:-:S04]  /*08d0*/  IADD3 R0, R17, R26, R0 ;  /* 0x0000001a11007210 */ /* 0x000fc80007ffe000 */
[----:B------:R-:W-:-:S04]  /*08e0*/  IADD3 R0, R15, R16, R0 ;  /* 0x000000100f007210 */ /* 0x000fc80007ffe000 */
[----:B----4-:R-:W-:-:S04]  /*08f0*/  IADD3 R0, R13, R14, R0 ;  /* 0x0000000e0d007210 */ /* 0x010fc80007ffe000 */
[----:B------:R-:W-:-:S04]  /*0900*/  IADD3 R0, R11, R12, R0 ;  /* 0x0000000c0b007210 */ /* 0x000fc80007ffe000 */
[----:B---3--:R-:W-:-:S04]  /*0910*/  IADD3 R0, R9, R10, R0 ;  /* 0x0000000a09007210 */ /* 0x008fc80007ffe000 */
[----:B------:R-:W-:-:S04]  /*0920*/  IADD3 R0, R7, R8, R0 ;  /* 0x0000000807007210 */ /* 0x000fc80007ffe000 */
[----:B------:R-:W-:-:S04]  /*0930*/  IADD3 R0, R5, R6, R0 ;  /* 0x0000000605007210 */ /* 0x000fc80007ffe000 */
[----:B------:R-:W-:-:S04]  /*0940*/  IADD3 R0, R3, R4, R0 ;  /* 0x0000000403007210 */ /* 0x000fc80007ffe000 */
[----:B------:R-:W-:-:S04]  /*0950*/  IADD3 R0, R19, R2, R0 ;  /* 0x0000000213007210 */ /* 0x000fc80007ffe000 */
[----:B------:R-:W-:-:S05]  /*0960*/  IADD3 R23, R23, R20, R0 ;  /* 0x0000001417177210 */ /* 0x000fca0007ffe000 */
[----:B------:R-:W-:-:S05]  /*0970*/  IMAD.IADD R23, R23, 0x1, R24 ;  /* 0x0000000117177824 */ /* 0x000fca00078e0218 */
[----:B------:R-:W-:-:S13]  /*0980*/  ISETP.NE.AND P0, PT, R23, RZ, PT ;  /* 0x000000ff1700720c */ /* 0x000fda0003f05270 */
[----:B------:R-:W-:Y:S05]  /*0990*/  @!P0 EXIT ;  /* 0x000000000000894d */ /* 0x000fea0003800000 */
[----:B------:R-:W-:Y:S02]  /*09a0*/  IMAD.MOV.U32 R2, RZ, RZ, c[0x0][0x168] ;  /* 0x00005a00ff027624 */ /* 0x000fe400078e00ff */
[----:B------:R-:W-:-:S05]  /*09b0*/  IMAD.MOV.U32 R3, RZ, RZ, c[0x0][0x16c] ;  /* 0x00005b00ff037624 */ /* 0x000fca00078e00ff */
[----:B------:R-:W-:Y:S01]  /*09c0*/  STG.E [R2.64], R23 ;  /* 0x0000001702007986 */ /* 0x000fe2000c101904 */
[----:B------:R-:W-:Y:S05]  /*09d0*/  EXIT ;  /* 0x000000000000794d */ /* 0x000fea0003800000 */
.L_x_1:
        /* <DEDUP_REMOVED lines=10> */
.L_x_3:
